	.headerflags	@"EF_CUDA_TEXMODE_UNIFIED EF_CUDA_64BIT_ADDRESS EF_CUDA_ACCELERATORS EF_CUDA_SM90 EF_CUDA_VIRTUAL_SM(EF_CUDA_SM90)"
	.elftype	@"ET_EXEC"


//--------------------- .nv.info                  --------------------------
	.section	.nv.info,"",@"SHT_CUDA_INFO"
	.align	4


	//----- nvinfo : EIATTR_REGCOUNT
	.align		4
        /*0000*/ 	.byte	0x04, 0x2f
        /*0002*/ 	.short	(.L_1 - .L_0)
	.align		4
.L_0:
        /*0004*/ 	.word	index@(triton_poi_fused_3)
        /*0008*/ 	.word	0x0000001e


	//----- nvinfo : EIATTR_MIN_STACK_SIZE
	.align		4
.L_1:
        /*000c*/ 	.byte	0x04, 0x12
        /*000e*/ 	.short	(.L_3 - .L_2)
	.align		4
.L_2:
        /*0010*/ 	.word	index@(triton_poi_fused_3)
        /*0014*/ 	.word	0x00000000


	//----- nvinfo : EIATTR_FRAME_SIZE
	.align		4
.L_3:
        /*0018*/ 	.byte	0x04, 0x11
        /*001a*/ 	.short	(.L_5 - .L_4)
	.align		4
.L_4:
        /*001c*/ 	.word	index@(triton_poi_fused_3)
        /*0020*/ 	.word	0x00000000


	//----- nvinfo : EIATTR_MIN_STACK_SIZE
	.align		4
.L_5:
        /*0024*/ 	.byte	0x04, 0x12
        /*0026*/ 	.short	(.L_7 - .L_6)
	.align		4
.L_6:
        /*0028*/ 	.word	index@(triton_poi_fused_3)
        /*002c*/ 	.word	0x00000000
.L_7:


//--------------------- .nv.info.triton_poi_fused_3 --------------------------
	.section	.nv.info.triton_poi_fused_3,"",@"SHT_CUDA_INFO"
	.sectionflags	@""
	.align	4


	//----- nvinfo : EIATTR_CUDA_API_VERSION
	.align		4
        /*0000*/ 	.byte	0x04, 0x37
        /*0002*/ 	.short	(.L_9 - .L_8)
.L_8:
        /*0004*/ 	.word	0x0000007c


	//----- nvinfo : EIATTR_KPARAM_INFO
	.align		4
.L_9:
        /*0008*/ 	.byte	0x04, 0x17
        /*000a*/ 	.short	(.L_11 - .L_10)
.L_10:
        /*000c*/ 	.word	0x00000000
        /*0010*/ 	.short	0x0003
        /*0012*/ 	.short	0x0014
        /*0014*/ 	.byte	0x00, 0xf0, 0x11, 0x00


	//----- nvinfo : EIATTR_KPARAM_INFO
	.align		4
.L_11:
        /*0018*/ 	.byte	0x04, 0x17
        /*001a*/ 	.short	(.L_13 - .L_12)
.L_12:
        /*001c*/ 	.word	0x00000000
        /*0020*/ 	.short	0x0002
        /*0022*/ 	.short	0x0010
        /*0024*/ 	.byte	0x00, 0xf0, 0x11, 0x00


	//----- nvinfo : EIATTR_KPARAM_INFO
	.align		4
.L_13:
        /*0028*/ 	.byte	0x04, 0x17
        /*002a*/ 	.short	(.L_15 - .L_14)
.L_14:
        /*002c*/ 	.word	0x00000000
        /*0030*/ 	.short	0x0001
        /*0032*/ 	.short	0x0008
        /*0034*/ 	.byte	0x00, 0xf4, 0x21, 0x00


	//----- nvinfo : EIATTR_KPARAM_INFO
	.align		4
.L_15:
        /*0038*/ 	.byte	0x04, 0x17
        /*003a*/ 	.short	(.L_17 - .L_16)
.L_16:
        /*003c*/ 	.word	0x00000000
        /*0040*/ 	.short	0x0000
        /*0042*/ 	.short	0x0000
        /*0044*/ 	.byte	0x00, 0xf4, 0x21, 0x00


	//----- nvinfo : EIATTR_SPARSE_MMA_MASK
	.align		4
.L_17:
        /*0048*/ 	.byte	0x03, 0x50
        /*004a*/ 	.short	0x0000


	//----- nvinfo : EIATTR_MAXREG_COUNT
	.align		4
        /*004c*/ 	.byte	0x03, 0x1b
        /*004e*/ 	.short	0x00ff


	//----- nvinfo : EIATTR_EXIT_INSTR_OFFSETS
	.align		4
        /*0050*/ 	.byte	0x04, 0x1c
        /*0052*/ 	.short	(.L_19 - .L_18)


	//   ....[0]....
.L_18:
        /*0054*/ 	.word	0x000006c0


	//   ....[1]....
        /*0058*/ 	.word	0x00000710


	//----- nvinfo : EIATTR_REQNTID
	.align		4
.L_19:
        /*005c*/ 	.byte	0x04, 0x10
        /*005e*/ 	.short	(.L_21 - .L_20)
.L_20:
        /*0060*/ 	.word	0x00000080
        /*0064*/ 	.word	0x00000001
        /*0068*/ 	.word	0x00000001


	//----- nvinfo : EIATTR_CBANK_PARAM_SIZE
	.align		4
.L_21:
        /*006c*/ 	.byte	0x03, 0x19
        /*006e*/ 	.short	0x0018


	//----- nvinfo : EIATTR_PARAM_CBANK
	.align		4
        /*0070*/ 	.byte	0x04, 0x0a
        /*0072*/ 	.short	(.L_23 - .L_22)
	.align		4
.L_22:
        /*0074*/ 	.word	index@(.nv.constant0.triton_poi_fused_3)
        /*0078*/ 	.short	0x0210
        /*007a*/ 	.short	0x0018


	//----- nvinfo : EIATTR_SW_WAR
	.align		4
.L_23:
        /*007c*/ 	.byte	0x04, 0x36
        /*007e*/ 	.short	(.L_25 - .L_24)
.L_24:
        /*0080*/ 	.word	0x00000008
.L_25:


//--------------------- .nv.callgraph             --------------------------
	.section	.nv.callgraph,"",@"SHT_CUDA_CALLGRAPH"
	.align	4
	.sectionentsize	8
	.align		4
        /*0000*/ 	.word	0x00000000
	.align		4
        /*0004*/ 	.word	0xffffffff
	.align		4
        /*0008*/ 	.word	0x00000000
	.align		4
        /*000c*/ 	.word	0xfffffffe
	.align		4
        /*0010*/ 	.word	0x00000000
	.align		4
        /*0014*/ 	.word	0xfffffffd
	.align		4
        /*0018*/ 	.word	0x00000000
	.align		4
        /*001c*/ 	.word	0xfffffffc


//--------------------- .text.triton_poi_fused_3  --------------------------
	.section	.text.triton_poi_fused_3,"ax",@progbits
	.sectionflags	@"SHF_BARRIERS=1"
	.align	128
        .global         triton_poi_fused_3
        .type           triton_poi_fused_3,@function
        .size           triton_poi_fused_3,(.L_x_1 - triton_poi_fused_3)
        .other          triton_poi_fused_3,@"STO_CUDA_ENTRY STV_DEFAULT"
triton_poi_fused_3:
.text.triton_poi_fused_3:
[----:B------:R-:W0:Y:S01]  /*0000*/  LDC R1, c[0x0][0x28] ;  /* 0x00000a00ff017b82 */ /* 0x000e220000000800 */
[----:B------:R-:W1:Y:S07]  /*0010*/  S2R R19, SR_CTAID.Z ;  /* 0x0000000000137919 */ /* 0x000e6e0000002700 */
[----:B------:R-:W1:Y:S01]  /*0020*/  S2UR UR4, SR_CTAID.Y ;  /* 0x00000000000479c3 */ /* 0x000e620000002600 */
[----:B------:R-:W-:Y:S01]  /*0030*/  IMAD.MOV.U32 R14, RZ, RZ, RZ ;  /* 0x000000ffff0e7224 */ /* 0x000fe200078e00ff */
[----:B------:R-:W-:Y:S01]  /*0040*/  ULDC.64 UR6, c[0x0][0x208] ;  /* 0x0000820000067ab9 */ /* 0x000fe20000000a00 */
[----:B------:R-:W2:Y:S01]  /*0050*/  S2R R15, SR_CTAID.X ;  /* 0x00000000000f7919 */ /* 0x000ea20000002500 */
[----:B------:R-:W3:Y:S04]  /*0060*/  S2R R18, SR_TID.X ;  /* 0x0000000000127919 */ /* 0x000ee80000002100 */
[----:B------:R-:W1:Y:S08]  /*0070*/  LDC R0, c[0x0][0x10] ;  /* 0x00000400ff007b82 */ /* 0x000e700000000800 */
[----:B------:R-:W4:Y:S01]  /*0080*/  LDC.64 R16, c[0x0][0x210] ;  /* 0x00008400ff107b82 */ /* 0x000f220000000a00 */
[----:B-1----:R-:W-:-:S02]  /*0090*/  IMAD R19, R19, R0, UR4 ;  /* 0x0000000413137e24 */ /* 0x002fc4000f8e0200 */
[----:B--2---:R-:W-:Y:S02]  /*00a0*/  IMAD.SHL.U32 R15, R15, 0x10, RZ ;  /* 0x000000100f0f7824 */ /* 0x004fe400078e00ff */
[----:B------:R-:W-:Y:S01]  /*00b0*/  IMAD.SHL.U32 R19, R19, 0x40, RZ ;  /* 0x0000004013137824 */ /* 0x000fe200078e00ff */
[----:B---3--:R-:W-:Y:S02]  /*00c0*/  SHF.R.U32.HI R0, RZ, 0x4, R18 ;  /* 0x00000004ff007819 */ /* 0x008fe40000011612 */
[----:B------:R-:W-:Y:S02]  /*00d0*/  LOP3.LUT R4, R15, 0xf, R18, 0xf8, !PT ;  /* 0x0000000f0f047812 */ /* 0x000fe400078ef812 */
[----:B------:R-:W-:Y:S02]  /*00e0*/  SGXT.U32 R0, R0, 0x3 ;  /* 0x000000030000781a */ /* 0x000fe40000000000 */
[----:B------:R-:W-:Y:S02]  /*00f0*/  ISETP.GE.AND P0, PT, R4, 0x9, PT ;  /* 0x000000090400780c */ /* 0x000fe40003f06270 */
[----:B------:R-:W-:-:S02]  /*0100*/  LOP3.LUT R3, R19, 0x8, R0, 0xfe, !PT ;  /* 0x0000000813037812 */ /* 0x000fc400078efe00 */
[----:B------:R-:W-:Y:S02]  /*0110*/  LOP3.LUT R2, R19, R0, RZ, 0xfc, !PT ;  /* 0x0000000013027212 */ /* 0x000fe400078efcff */
[C---:B------:R-:W-:Y:S01]  /*0120*/  ISETP.LT.AND P2, PT, R3.reuse, 0x12000, !P0 ;  /* 0x000120000300780c */ /* 0x040fe20004741270 */
[--C-:B------:R-:W-:Y:S01]  /*0130*/  IMAD R3, R3, 0x9, R4.reuse ;  /* 0x0000000903037824 */ /* 0x100fe200078e0204 */
[----:B------:R-:W-:Y:S01]  /*0140*/  LOP3.LUT R6, R19, 0x10, R0, 0xfe, !PT ;  /* 0x0000001013067812 */ /* 0x000fe200078efe00 */
[C---:B------:R-:W-:Y:S01]  /*0150*/  IMAD R5, R2.reuse, 0x9, R4 ;  /* 0x0000000902057824 */ /* 0x040fe200078e0204 */
[----:B------:R-:W-:Y:S02]  /*0160*/  LOP3.LUT R7, R19, 0x18, R0, 0xfe, !PT ;  /* 0x0000001813077812 */ /* 0x000fe400078efe00 */
[----:B------:R-:W-:Y:S01]  /*0170*/  ISETP.LT.AND P1, PT, R2, 0x12000, !P0 ;  /* 0x000120000200780c */ /* 0x000fe20004721270 */
[----:B----4-:R-:W-:Y:S01]  /*0180*/  IMAD.WIDE R2, R3, 0x4, R16 ;  /* 0x0000000403027825 */ /* 0x010fe200078e0210 */
[----:B------:R-:W-:-:S02]  /*0190*/  ISETP.LT.AND P6, PT, R6, 0x12000, !P0 ;  /* 0x000120000600780c */ /* 0x000fc400047c1270 */
[----:B------:R-:W-:Y:S02]  /*01a0*/  LOP3.LUT R8, R19, 0x20, R0, 0xfe, !PT ;  /* 0x0000002013087812 */ /* 0x000fe400078efe00 */
[----:B------:R-:W-:Y:S01]  /*01b0*/  ISETP.LT.AND P5, PT, R7, 0x12000, !P0 ;  /* 0x000120000700780c */ /* 0x000fe200047a1270 */
[----:B------:R1:W2:Y:S01]  /*01c0*/  @P2 LDG.E.EL R14, desc[UR6][R2.64] ;  /* 0x00000006020e2981 */ /* 0x0002a2000c2e1900 */
[----:B------:R-:W-:Y:S02]  /*01d0*/  LOP3.LUT R4, R19, 0x28, R0, 0xfe, !PT ;  /* 0x0000002813047812 */ /* 0x000fe400078efe00 */
[----:B------:R-:W-:Y:S02]  /*01e0*/  LOP3.LUT R6, R19, 0x30, R0, 0xfe, !PT ;  /* 0x0000003013067812 */ /* 0x000fe400078efe00 */
[----:B------:R-:W-:Y:S02]  /*01f0*/  LOP3.LUT R7, R19, 0x38, R0, 0xfe, !PT ;  /* 0x0000003813077812 */ /* 0x000fe400078efe00 */
[----:B------:R-:W-:-:S02]  /*0200*/  ISETP.LT.AND P4, PT, R8, 0x12000, !P0 ;  /* 0x000120000800780c */ /* 0x000fc40004781270 */
[----:B------:R-:W-:Y:S02]  /*0210*/  ISETP.LT.AND P3, PT, R4, 0x12000, !P0 ;  /* 0x000120000400780c */ /* 0x000fe40004761270 */
[----:B------:R-:W-:Y:S02]  /*0220*/  ISETP.LT.AND P2, PT, R6, 0x12000, !P0 ;  /* 0x000120000600780c */ /* 0x000fe40004741270 */
[----:B------:R-:W-:Y:S01]  /*0230*/  ISETP.LT.AND P0, PT, R7, 0x12000, !P0 ;  /* 0x000120000700780c */ /* 0x000fe20004701270 */
[C---:B------:R-:W-:Y:S02]  /*0240*/  VIADD R7, R5.reuse, 0x90 ;  /* 0x0000009005077836 */ /* 0x040fe40000000000 */
[C---:B------:R-:W-:Y:S02]  /*0250*/  VIADD R9, R5.reuse, 0xd8 ;  /* 0x000000d805097836 */ /* 0x040fe40000000000 */
[C---:B------:R-:W-:Y:S02]  /*0260*/  VIADD R11, R5.reuse, 0x120 ;  /* 0x00000120050b7836 */ /* 0x040fe40000000000 */
[----:B------:R-:W-:-:S02]  /*0270*/  VIADD R13, R5, 0x168 ;  /* 0x00000168050d7836 */ /* 0x000fc40000000000 */
[C---:B------:R-:W-:Y:S02]  /*0280*/  VIADD R23, R5.reuse, 0x1b0 ;  /* 0x000001b005177836 */ /* 0x040fe40000000000 */
[C---:B------:R-:W-:Y:S02]  /*0290*/  VIADD R25, R5.reuse, 0x1f8 ;  /* 0x000001f805197836 */ /* 0x040fe40000000000 */
[----:B-1----:R-:W-:-:S04]  /*02a0*/  IMAD.WIDE R2, R5, 0x4, R16 ;  /* 0x0000000405027825 */ /* 0x002fc800078e0210 */
[----:B------:R-:W-:-:S04]  /*02b0*/  IMAD.WIDE R4, R7, 0x4, R16 ;  /* 0x0000000407047825 */ /* 0x000fc800078e0210 */
[----:B------:R-:W-:-:S04]  /*02c0*/  IMAD.WIDE R6, R9, 0x4, R16 ;  /* 0x0000000409067825 */ /* 0x000fc800078e0210 */
[----:B------:R-:W-:Y:S01]  /*02d0*/  IMAD.WIDE R8, R11, 0x4, R16 ;  /* 0x000000040b087825 */ /* 0x000fe200078e0210 */
[----:B------:R-:W-:-:S03]  /*02e0*/  CS2R R20, SRZ ;  /* 0x0000000000147805 */ /* 0x000fc6000001ff00 */
[----:B------:R-:W-:-:S03]  /*02f0*/  IMAD.WIDE R10, R13, 0x4, R16 ;  /* 0x000000040d0a7825 */ /* 0x000fc600078e0210 */
[----:B------:R1:W3:Y:S01]  /*0300*/  @P6 LDG.E.EL R20, desc[UR6][R4.64] ;  /* 0x0000000604146981 */ /* 0x0002e2000c2e1900 */
[--C-:B------:R-:W-:Y:S01]  /*0310*/  IMAD.WIDE R12, R23, 0x4, R16.reuse ;  /* 0x00000004170c7825 */ /* 0x100fe200078e0210 */
[----:B------:R-:W-:Y:S02]  /*0320*/  CS2R R22, SRZ ;  /* 0x0000000000167805 */ /* 0x000fe4000001ff00 */
[----:B------:R-:W4:Y:S01]  /*0330*/  @P5 LDG.E.EL R21, desc[UR6][R6.64] ;  /* 0x0000000606155981 */ /* 0x000f22000c2e1900 */
[----:B------:R-:W-:Y:S01]  /*0340*/  IMAD.WIDE R16, R25, 0x4, R16 ;  /* 0x0000000419107825 */ /* 0x000fe200078e0210 */
[----:B------:R-:W-:Y:S02]  /*0350*/  CS2R R24, SRZ ;  /* 0x0000000000187805 */ /* 0x000fe4000001ff00 */
[----:B------:R-:W5:Y:S01]  /*0360*/  @P4 LDG.E.EL R22, desc[UR6][R8.64] ;  /* 0x0000000608164981 */ /* 0x000f62000c2e1900 */
[----:B------:R-:W-:-:S03]  /*0370*/  IMAD.MOV.U32 R26, RZ, RZ, RZ ;  /* 0x000000ffff1a7224 */ /* 0x000fc600078e00ff */
[----:B------:R-:W5:Y:S04]  /*0380*/  @P3 LDG.E.EL R24, desc[UR6][R10.64] ;  /* 0x000000060a183981 */ /* 0x000f68000c2e1900 */
[----:B------:R1:W5:Y:S04]  /*0390*/  @P2 LDG.E.EL R23, desc[UR6][R12.64] ;  /* 0x000000060c172981 */ /* 0x000368000c2e1900 */
[----:B------:R1:W5:Y:S04]  /*03a0*/  @P1 LDG.E.EL R26, desc[UR6][R2.64] ;  /* 0x00000006021a1981 */ /* 0x000368000c2e1900 */
[----:B------:R-:W5:Y:S01]  /*03b0*/  @P0 LDG.E.EL R25, desc[UR6][R16.64] ;  /* 0x0000000610190981 */ /* 0x000f62000c2e1900 */
[----:B------:R-:W1:Y:S01]  /*03c0*/  S2R R27, SR_TID.X ;  /* 0x00000000001b7919 */ /* 0x000e620000002100 */
[----:B------:R-:W1:Y:S01]  /*03d0*/  S2UR UR5, SR_CgaCtaId ;  /* 0x00000000000579c3 */ /* 0x000e620000008800 */
[----:B------:R-:W-:Y:S01]  /*03e0*/  UMOV UR4, 0x400 ;  /* 0x0000040000047882 */ /* 0x000fe20000000000 */
[----:B-1----:R-:W-:Y:S01]  /*03f0*/  IMAD.SHL.U32 R4, R27, 0x40, RZ ;  /* 0x000000401b047824 */ /* 0x002fe200078e00ff */
[----:B------:R-:W-:-:S04]  /*0400*/  SHF.R.U32.HI R5, RZ, 0x4, R27 ;  /* 0x00000004ff057819 */ /* 0x000fc8000001161b */
[----:B------:R-:W-:Y:S02]  /*0410*/  SGXT.U32 R5, R5, 0x3 ;  /* 0x000000030505781a */ /* 0x000fe40000000000 */
[----:B------:R-:W-:Y:S01]  /*0420*/  LOP3.LUT R4, R4, 0x3c0, RZ, 0xc0, !PT ;  /* 0x000003c004047812 */ /* 0x000fe200078ec0ff */
[----:B0-----:R-:W-:-:S03]  /*0430*/  UPRMT UR4, UR5, 0x654, UR4 ;  /* 0x0000065405047896 */ /* 0x001fc60008000004 */
[----:B------:R-:W-:-:S04]  /*0440*/  LOP3.LUT R5, R4, R5, RZ, 0xfc, !PT ;  /* 0x0000000504057212 */ /* 0x000fc800078efcff */
[----:B------:R-:W-:-:S04]  /*0450*/  LEA.HI R5, R4, R5, RZ, 0x1c ;  /* 0x0000000504057211 */ /* 0x000fc800078fe0ff */
[----:B------:R-:W-:Y:S01]  /*0460*/  LEA R13, R5, UR4, 0x2 ;  /* 0x00000004050d7c11 */ /* 0x000fe2000f8e10ff */
[----:B------:R-:W-:Y:S01]  /*0470*/  IMAD.SHL.U32 R8, R27, 0x4, RZ ;  /* 0x000000041b087824 */ /* 0x000fe200078e00ff */
[----:B------:R-:W-:-:S04]  /*0480*/  SHF.R.U32.HI R2, RZ, 0x2, R27 ;  /* 0x00000002ff027819 */ /* 0x000fc8000001161b */
[----:B------:R-:W-:Y:S02]  /*0490*/  LOP3.LUT R8, R8, 0x1fc, RZ, 0xc0, !PT ;  /* 0x000001fc08087812 */ /* 0x000fe400078ec0ff */
[----:B------:R-:W-:-:S05]  /*04a0*/  LOP3.LUT R3, R2, 0x1c, RZ, 0xc0, !PT ;  /* 0x0000001c02037812 */ /* 0x000fca00078ec0ff */
[----:B------:R-:W-:-:S05]  /*04b0*/  IMAD.IADD R3, R8, 0x1, R3 ;  /* 0x0000000108037824 */ /* 0x000fca00078e0203 */
[----:B------:R-:W-:Y:S01]  /*04c0*/  LEA R4, R3, UR4, 0x2 ;  /* 0x0000000403047c11 */ /* 0x000fe2000f8e10ff */
[----:B------:R-:W-:Y:S01]  /*04d0*/  IMAD.SHL.U32 R18, R18, 0x4, RZ ;  /* 0x0000000412127824 */ /* 0x000fe200078e00ff */
[----:B------:R-:W0:Y:S04]  /*04e0*/  LDC.64 R2, c[0x0][0x218] ;  /* 0x00008600ff027b82 */ /* 0x000e280000000a00 */
[----:B------:R-:W-:-:S05]  /*04f0*/  LOP3.LUT R18, R19, 0x3c, R18, 0xf8, !PT ;  /* 0x0000003c13127812 */ /* 0x000fca00078ef812 */
[----:B------:R-:W-:-:S05]  /*0500*/  IMAD.HI R9, R18, 0x2aaaaaab, RZ ;  /* 0x2aaaaaab12097827 */ /* 0x000fca00078e02ff */
[----:B------:R-:W-:-:S04]  /*0510*/  SHF.R.U32.HI R10, RZ, 0x1f, R9 ;  /* 0x0000001fff0a7819 */ /* 0x000fc80000011609 */
[----:B------:R-:W-:Y:S02]  /*0520*/  LEA.HI.SX32 R11, R9, R10, 0x1b ;  /* 0x0000000a090b7211 */ /* 0x000fe400078fdaff */
[----:B------:R-:W-:Y:S02]  /*0530*/  LOP3.LUT R10, R8, 0x200, RZ, 0xfc, !PT ;  /* 0x00000200080a7812 */ /* 0x000fe400078efcff */
[----:B------:R-:W-:Y:S01]  /*0540*/  ISETP.GE.AND P0, PT, R18, 0x12000, PT ;  /* 0x000120001200780c */ /* 0x000fe20003f06270 */
[----:B------:R-:W-:Y:S01]  /*0550*/  IMAD R18, R11, -0xc0, R18 ;  /* 0xffffff400b127824 */ /* 0x000fe200078e0212 */
[----:B------:R-:W-:Y:S02]  /*0560*/  LOP3.LUT R9, R15, R0, RZ, 0xfc, !PT ;  /* 0x000000000f097212 */ /* 0x000fe400078efcff */
[----:B------:R-:W-:Y:S02]  /*0570*/  LOP3.LUT R0, R15, 0x8, R0, 0xfe, !PT ;  /* 0x000000080f007812 */ /* 0x000fe400078efe00 */
[----:B------:R-:W-:Y:S01]  /*0580*/  SHF.R.U32.HI R10, RZ, 0x4, R10 ;  /* 0x00000004ff0a7819 */ /* 0x000fe2000001160a */
[----:B------:R-:W-:Y:S01]  /*0590*/  IMAD R18, R11, 0x6c0, R18 ;  /* 0x000006c00b127824 */ /* 0x000fe200078e0212 */
[----:B------:R-:W-:-:S02]  /*05a0*/  ISETP.LT.AND P1, PT, R9, 0x9, !P0 ;  /* 0x000000090900780c */ /* 0x000fc40004721270 */
[----:B------:R-:W-:Y:S02]  /*05b0*/  ISETP.LT.AND P0, PT, R0, 0x9, !P0 ;  /* 0x000000090000780c */ /* 0x000fe40004701270 */
[----:B------:R-:W-:Y:S01]  /*05c0*/  LOP3.LUT R11, R10, 0x3c, RZ, 0xc0, !PT ;  /* 0x0000003c0a0b7812 */ /* 0x000fe200078ec0ff */
[----:B------:R-:W-:-:S04]  /*05d0*/  IMAD R9, R9, 0xc0, R18 ;  /* 0x000000c009097824 */ /* 0x000fc800078e0212 */
[----:B------:R-:W-:Y:S02]  /*05e0*/  IMAD.IADD R11, R8, 0x1, R11 ;  /* 0x00000001080b7824 */ /* 0x000fe400078e020b */
[----:B0-----:R-:W-:-:S03]  /*05f0*/  IMAD.WIDE R8, R9, 0x4, R2 ;  /* 0x0000000409087825 */ /* 0x001fc600078e0202 */
[----:B------:R-:W-:Y:S01]  /*0600*/  LEA R11, R11, UR4, 0x2 ;  /* 0x000000040b0b7c11 */ /* 0x000fe2000f8e10ff */
[----:B--2---:R-:W-:Y:S04]  /*0610*/  STS [R13+0x20], R14 ;  /* 0x0000200e0d007388 */ /* 0x004fe80000000800 */
[----:B---3--:R-:W-:Y:S04]  /*0620*/  STS [R13+0x40], R20 ;  /* 0x000040140d007388 */ /* 0x008fe80000000800 */
[----:B----4-:R-:W-:Y:S04]  /*0630*/  STS [R13+0x60], R21 ;  /* 0x000060150d007388 */ /* 0x010fe80000000800 */
[----:B-----5:R-:W-:Y:S04]  /*0640*/  STS [R13+0x80], R22 ;  /* 0x000080160d007388 */ /* 0x020fe80000000800 */
[----:B------:R-:W-:Y:S04]  /*0650*/  STS [R13+0xa0], R24 ;  /* 0x0000a0180d007388 */ /* 0x000fe80000000800 */
[----:B------:R-:W-:Y:S04]  /*0660*/  STS [R13+0xc0], R23 ;  /* 0x0000c0170d007388 */ /* 0x000fe80000000800 */
[----:B------:R-:W-:Y:S04]  /*0670*/  STS [R13], R26 ;  /* 0x0000001a0d007388 */ /* 0x000fe80000000800 */
[----:B------:R-:W-:Y:S01]  /*0680*/  STS [R13+0xe0], R25 ;  /* 0x0000e0190d007388 */ /* 0x000fe20000000800 */
[----:B------:R-:W-:Y:S06]  /*0690*/  BAR.SYNC.DEFER_BLOCKING 0x0 ;  /* 0x0000000000007b1d */ /* 0x000fec0000010000 */
[----:B------:R-:W0:Y:S04]  /*06a0*/  LDS.128 R4, [R4] ;  /* 0x0000000004047984 */ /* 0x000e280000000c00 */
[----:B0-----:R0:W-:Y:S02]  /*06b0*/  @P1 STG.E.128 desc[UR6][R8.64], R4 ;  /* 0x0000000408001986 */ /* 0x0011e4000c101d06 */
[----:B0-----:R-:W-:Y:S05]  /*06c0*/  @!P0 EXIT ;  /* 0x000000000000894d */ /* 0x001fea0003800000 */
[----:B0-----:R-:W0:Y:S01]  /*06d0*/  LDS.128 R8, [R11+0x800] ;  /* 0x000800000b087984 */ /* 0x001e220000000c00 */
[----:B------:R-:W-:-:S04]  /*06e0*/  IMAD R5, R0, 0xc0, R18 ;  /* 0x000000c000057824 */ /* 0x000fc800078e0212 */
[----:B------:R-:W-:-:S05]  /*06f0*/  IMAD.WIDE R2, R5, 0x4, R2 ;  /* 0x0000000405027825 */ /* 0x000fca00078e0202 */
[----:B0-----:R-:W-:Y:S01]  /*0700*/  STG.E.128 desc[UR6][R2.64], R8 ;  /* 0x0000000802007986 */ /* 0x001fe2000c101d06 */
[----:B------:R-:W-:Y:S05]  /*0710*/  EXIT ;  /* 0x000000000000794d */ /* 0x000fea0003800000 */
.L_x_0:
[----:B------:R-:W-:-:S00]  /*0720*/  BRA `(.L_x_0) ;  /* 0xfffffffc00fc7947 */ /* 0x000fc0000383ffff */
[----:B------:R-:W-:-:S00]  /*0730*/  NOP ;  /* 0x0000000000007918 */ /* 0x000fc00000000000 */
        /* <DEDUP_REMOVED lines=12> */
.L_x_1:


//--------------------- .nv.shared.triton_poi_fused_3 --------------------------
	.section	.nv.shared.triton_poi_fused_3,"aw",@nobits
	.sectionflags	@""
	.align	16
	.zero		1024


//--------------------- .nv.constant0.triton_poi_fused_3 --------------------------
	.section	.nv.constant0.triton_poi_fused_3,"a",@progbits
	.sectionflags	@""
	.align	4
.nv.constant0.triton_poi_fused_3:
	.zero		552
